//
// Generated by NVIDIA NVVM Compiler
//
// Compiler Build ID: CL-36424714
// Cuda compilation tools, release 13.0, V13.0.88
// Based on NVVM 20.0.0
//

.version 9.0
.target sm_100
.address_size 64

	// .globl	_Z10VectorNormPfS_if

.visible .entry _Z10VectorNormPfS_if(
	.param .u64 .ptr .align 1 _Z10VectorNormPfS_if_param_0,
	.param .u64 .ptr .align 1 _Z10VectorNormPfS_if_param_1,
	.param .u32 _Z10VectorNormPfS_if_param_2,
	.param .f32 _Z10VectorNormPfS_if_param_3
)
{
	.reg .pred 	%p<2>;
	.reg .b32 	%r<6>;
	.reg .b32 	%f<4>;
	.reg .b64 	%rd<8>;

	ld.param.u64 	%rd1, [_Z10VectorNormPfS_if_param_0];
	ld.param.u64 	%rd2, [_Z10VectorNormPfS_if_param_1];
	ld.param.u32 	%r2, [_Z10VectorNormPfS_if_param_2];
	ld.param.f32 	%f1, [_Z10VectorNormPfS_if_param_3];
	mov.u32 	%r3, %ctaid.x;
	mov.u32 	%r4, %ntid.x;
	mov.u32 	%r5, %tid.x;
	mad.lo.s32 	%r1, %r3, %r4, %r5;
	setp.ge.s32 	%p1, %r1, %r2;
	@%p1 bra 	$L__BB0_2;
	cvta.to.global.u64 	%rd3, %rd1;
	cvta.to.global.u64 	%rd4, %rd2;
	mul.wide.s32 	%rd5, %r1, 4;
	add.s64 	%rd6, %rd3, %rd5;
	ld.global.f32 	%f2, [%rd6];
	div.rn.f32 	%f3, %f2, %f1;
	add.s64 	%rd7, %rd4, %rd5;
	st.global.f32 	[%rd7], %f3;
$L__BB0_2:
	ret;

}


// ===== COMPILED SASS (sm_100) =====

	.target	sm_100

	.elftype	@"ET_EXEC"


//--------------------- .note.nv.tkinfo           --------------------------
	.section	.note.nv.tkinfo,"",@"SHT_NOTE"
	.sectionflags	@"SHF_NOTE_NV_TKINFO"
	.tkinfo
        /*0018*/ 	.word	0x00000002
        /*0030*/ 	.string	""
        /*0030*/ 	.string	"ptxas"
        /*0030*/ 	.string	"Cuda compilation tools, release 13.0, V13.0.88"
        /*0030*/ 	.string	"Build cuda_13.0.r13.0/compiler.36424714_0"
        /*0030*/ 	.string	"-arch sm_100 -m 64 "



//--------------------- .note.nv.cuinfo           --------------------------
	.section	.note.nv.cuinfo,"",@"SHT_NOTE"
	.sectionflags	@"SHF_NOTE_NV_CUINFO"
        /*0018*/ 	.short	0x0002
        /*001a*/ 	.short	0x0064
        /*001c*/ 	.short	0x0082
	.zero		2


//--------------------- .nv.info                  --------------------------
	.section	.nv.info,"",@"SHT_CUDA_INFO"
	.align	4


	//----- nvinfo : EIATTR_REGCOUNT
	.align		4
        /*0000*/ 	.byte	0x04, 0x2f
        /*0002*/ 	.short	(.L_1 - .L_0)
	.align		4
.L_0:
        /*0004*/ 	.word	index@(_Z10VectorNormPfS_if)
        /*0008*/ 	.word	0x00000010


	//----- nvinfo : EIATTR_FRAME_SIZE
	.align		4
.L_1:
        /*000c*/ 	.byte	0x04, 0x11
        /*000e*/ 	.short	(.L_3 - .L_2)
	.align		4
.L_2:
        /*0010*/ 	.word	index@($__internal_0_$__cuda_sm3x_div_rn_noftz_f32_slowpath)
        /*0014*/ 	.word	0x00000000


	//----- nvinfo : EIATTR_FRAME_SIZE
	.align		4
.L_3:
        /*0018*/ 	.byte	0x04, 0x11
        /*001a*/ 	.short	(.L_5 - .L_4)
	.align		4
.L_4:
        /*001c*/ 	.word	index@(_Z10VectorNormPfS_if)
        /*0020*/ 	.word	0x00000000


	//----- nvinfo : EIATTR_MIN_STACK_SIZE
	.align		4
.L_5:
        /*0024*/ 	.byte	0x04, 0x12
        /*0026*/ 	.short	(.L_7 - .L_6)
	.align		4
.L_6:
        /*0028*/ 	.word	index@(_Z10VectorNormPfS_if)
        /*002c*/ 	.word	0x00000000
.L_7:


//--------------------- .nv.compat                --------------------------
	.section	.nv.compat,"",@"SHT_CUDA_COMPAT_INFO"
	.align	4
        /*0000*/ 	.byte	0x02, 0x09, 0x00, 0x00, 0x02, 0x02, 0x01, 0x00, 0x02, 0x05, 0x05, 0x00, 0x03, 0x07, 0x01, 0x01
        /*0010*/ 	.byte	0x02, 0x03, 0x00, 0x00, 0x02, 0x06, 0x01, 0x00, 0x04, 0x0b, 0x08, 0x00, 0x01, 0x00, 0x00, 0x00
        /*0020*/ 	.byte	0x00, 0x00, 0x00, 0x00


//--------------------- .nv.info._Z10VectorNormPfS_if --------------------------
	.section	.nv.info._Z10VectorNormPfS_if,"",@"SHT_CUDA_INFO"
	.sectionflags	@""
	.align	4


	//----- nvinfo : EIATTR_CUDA_API_VERSION
	.align		4
        /*0000*/ 	.byte	0x04, 0x37
        /*0002*/ 	.short	(.L_9 - .L_8)
.L_8:
        /*0004*/ 	.word	0x00000082


	//----- nvinfo : EIATTR_KPARAM_INFO
	.align		4
.L_9:
        /*0008*/ 	.byte	0x04, 0x17
        /*000a*/ 	.short	(.L_11 - .L_10)
.L_10:
        /*000c*/ 	.word	0x00000000
        /*0010*/ 	.short	0x0003
        /*0012*/ 	.short	0x0014
        /*0014*/ 	.byte	0x00, 0xf0, 0x11, 0x00


	//----- nvinfo : EIATTR_KPARAM_INFO
	.align		4
.L_11:
        /*0018*/ 	.byte	0x04, 0x17
        /*001a*/ 	.short	(.L_13 - .L_12)
.L_12:
        /*001c*/ 	.word	0x00000000
        /*0020*/ 	.short	0x0002
        /*0022*/ 	.short	0x0010
        /*0024*/ 	.byte	0x00, 0xf0, 0x11, 0x00


	//----- nvinfo : EIATTR_KPARAM_INFO
	.align		4
.L_13:
        /*0028*/ 	.byte	0x04, 0x17
        /*002a*/ 	.short	(.L_15 - .L_14)
.L_14:
        /*002c*/ 	.word	0x00000000
        /*0030*/ 	.short	0x0001
        /*0032*/ 	.short	0x0008
        /*0034*/ 	.byte	0x00, 0xf5, 0x21, 0x00


	//----- nvinfo : EIATTR_KPARAM_INFO
	.align		4
.L_15:
        /*0038*/ 	.byte	0x04, 0x17
        /*003a*/ 	.short	(.L_17 - .L_16)
.L_16:
        /*003c*/ 	.word	0x00000000
        /*0040*/ 	.short	0x0000
        /*0042*/ 	.short	0x0000
        /*0044*/ 	.byte	0x00, 0xf5, 0x21, 0x00


	//----- nvinfo : EIATTR_SPARSE_MMA_MASK
	.align		4
.L_17:
        /*0048*/ 	.byte	0x03, 0x50
        /*004a*/ 	.short	0x0000


	//----- nvinfo : EIATTR_MAXREG_COUNT
	.align		4
        /*004c*/ 	.byte	0x03, 0x1b
        /*004e*/ 	.short	0x00ff


	//----- nvinfo : EIATTR_MERCURY_ISA_VERSION
	.align		4
        /*0050*/ 	.byte	0x03, 0x5f
        /*0052*/ 	.short	0x0101


	//----- nvinfo : EIATTR_VRC_CTA_INIT_COUNT
	.align		4
        /*0054*/ 	.byte	0x02, 0x4a
	.zero		1
	.zero		1


	//----- nvinfo : EIATTR_EXIT_INSTR_OFFSETS
	.align		4
        /*0058*/ 	.byte	0x04, 0x1c
        /*005a*/ 	.short	(.L_19 - .L_18)


	//   ....[0]....
.L_18:
        /*005c*/ 	.word	0x00000070


	//   ....[1]....
        /*0060*/ 	.word	0x000001d0


	//----- nvinfo : EIATTR_CRS_STACK_SIZE
	.align		4
.L_19:
        /*0064*/ 	.byte	0x04, 0x1e
        /*0066*/ 	.short	(.L_21 - .L_20)
.L_20:
        /*0068*/ 	.word	0x00000000


	//----- nvinfo : EIATTR_CBANK_PARAM_SIZE
	.align		4
.L_21:
        /*006c*/ 	.byte	0x03, 0x19
        /*006e*/ 	.short	0x0018


	//----- nvinfo : EIATTR_PARAM_CBANK
	.align		4
        /*0070*/ 	.byte	0x04, 0x0a
        /*0072*/ 	.short	(.L_23 - .L_22)
	.align		4
.L_22:
        /*0074*/ 	.word	index@(.nv.constant0._Z10VectorNormPfS_if)
        /*0078*/ 	.short	0x0380
        /*007a*/ 	.short	0x0018


	//----- nvinfo : EIATTR_SW_WAR
	.align		4
.L_23:
        /*007c*/ 	.byte	0x04, 0x36
        /*007e*/ 	.short	(.L_25 - .L_24)
.L_24:
        /*0080*/ 	.word	0x00000008
.L_25:


//--------------------- .nv.callgraph             --------------------------
	.section	.nv.callgraph,"",@"SHT_CUDA_CALLGRAPH"
	.align	4
	.sectionentsize	8
	.align		4
        /*0000*/ 	.word	0x00000000
	.align		4
        /*0004*/ 	.word	0xffffffff
	.align		4
        /*0008*/ 	.word	0x00000000
	.align		4
        /*000c*/ 	.word	0xfffffffe
	.align		4
        /*0010*/ 	.word	0x00000000
	.align		4
        /*0014*/ 	.word	0xfffffffd
	.align		4
        /*0018*/ 	.word	0x00000000
	.align		4
        /*001c*/ 	.word	0xfffffffc


//--------------------- .text._Z10VectorNormPfS_if --------------------------
	.section	.text._Z10VectorNormPfS_if,"ax",@progbits
	.align	128
        .global         _Z10VectorNormPfS_if
        .type           _Z10VectorNormPfS_if,@function
        .size           _Z10VectorNormPfS_if,(.L_x_14 - _Z10VectorNormPfS_if)
        .other          _Z10VectorNormPfS_if,@"STO_CUDA_ENTRY STV_DEFAULT"
_Z10VectorNormPfS_if:
.text._Z10VectorNormPfS_if:
[----:B------:R-:W-:Y:S01]  /*0000*/  LDC R1, c[0x0][0x37c] ;  /* 0x0000df00ff017b82 */ /* 0x000fe20000000800 */
[----:B------:R-:W0:Y:S07]  /*0010*/  S2R R3, SR_TID.X ;  /* 0x0000000000037919 */ /* 0x000e2e0000002100 */
[----:B------:R-:W0:Y:S01]  /*0020*/  S2UR UR4, SR_CTAID.X ;  /* 0x00000000000479c3 */ /* 0x000e220000002500 */
[----:B------:R-:W1:Y:S07]  /*0030*/  LDCU UR5, c[0x0][0x390] ;  /* 0x00007200ff0577ac */ /* 0x000e6e0008000800 */
[----:B------:R-:W0:Y:S02]  /*0040*/  LDC R2, c[0x0][0x360] ;  /* 0x0000d800ff027b82 */ /* 0x000e240000000800 */
[----:B0-----:R-:W-:-:S05]  /*0050*/  IMAD R2, R2, UR4, R3 ;  /* 0x0000000402027c24 */ /* 0x001fca000f8e0203 */
[----:B-1----:R-:W-:-:S13]  /*0060*/  ISETP.GE.AND P0, PT, R2, UR5, PT ;  /* 0x0000000502007c0c */ /* 0x002fda000bf06270 */
[----:B------:R-:W-:Y:S05]  /*0070*/  @P0 EXIT ;  /* 0x000000000000094d */ /* 0x000fea0003800000 */
[----:B------:R-:W0:Y:S01]  /*0080*/  LDC.64 R4, c[0x0][0x380] ;  /* 0x0000e000ff047b82 */ /* 0x000e220000000a00 */
[----:B------:R-:W1:Y:S07]  /*0090*/  LDCU.64 UR4, c[0x0][0x358] ;  /* 0x00006b00ff0477ac */ /* 0x000e6e0008000a00 */
[----:B------:R-:W2:Y:S01]  /*00a0*/  LDC R9, c[0x0][0x394] ;  /* 0x0000e500ff097b82 */ /* 0x000ea20000000800 */
[----:B0-----:R-:W-:-:S05]  /*00b0*/  IMAD.WIDE R4, R2, 0x4, R4 ;  /* 0x0000000402047825 */ /* 0x001fca00078e0204 */
[----:B-1----:R-:W3:Y:S01]  /*00c0*/  LDG.E R0, desc[UR4][R4.64] ;  /* 0x0000000404007981 */ /* 0x002ee2000c1e1900 */
[----:B------:R-:W-:Y:S01]  /*00d0*/  BSSY.RECONVERGENT B0, `(.L_x_0) ;  /* 0x000000c000007945 */ /* 0x000fe20003800200 */
[----:B--2---:R-:W0:Y:S02]  /*00e0*/  MUFU.RCP R3, R9 ;  /* 0x0000000900037308 */ /* 0x004e240000001000 */
[----:B0-----:R-:W-:-:S04]  /*00f0*/  FFMA R6, R3, -R9, 1 ;  /* 0x3f80000003067423 */ /* 0x001fc80000000809 */
[----:B------:R-:W-:Y:S02]  /*0100*/  FFMA R3, R3, R6, R3 ;  /* 0x0000000603037223 */ /* 0x000fe40000000003 */
[----:B---3--:R-:W0:Y:S02]  /*0110*/  FCHK P0, R0, R9 ;  /* 0x0000000900007302 */ /* 0x008e240000000000 */
[----:B------:R-:W-:-:S04]  /*0120*/  FFMA R6, R0, R3, RZ ;  /* 0x0000000300067223 */ /* 0x000fc800000000ff */
[----:B------:R-:W-:-:S04]  /*0130*/  FFMA R7, R6, -R9, R0 ;  /* 0x8000000906077223 */ /* 0x000fc80000000000 */
[----:B------:R-:W-:Y:S01]  /*0140*/  FFMA R7, R3, R7, R6 ;  /* 0x0000000703077223 */ /* 0x000fe20000000006 */
[----:B0-----:R-:W-:Y:S06]  /*0150*/  @!P0 BRA `(.L_x_1) ;  /* 0x00000000000c8947 */ /* 0x001fec0003800000 */
[----:B------:R-:W-:-:S07]  /*0160*/  MOV R4, 0x180 ;  /* 0x0000018000047802 */ /* 0x000fce0000000f00 */
[----:B------:R-:W-:Y:S05]  /*0170*/  CALL.REL.NOINC `($__internal_0_$__cuda_sm3x_div_rn_noftz_f32_slowpath) ;  /* 0x0000000000187944 */ /* 0x000fea0003c00000 */
[----:B------:R-:W-:-:S07]  /*0180*/  IMAD.MOV.U32 R7, RZ, RZ, R0 ;  /* 0x000000ffff077224 */ /* 0x000fce00078e0000 */
.L_x_1:
[----:B------:R-:W-:Y:S05]  /*0190*/  BSYNC.RECONVERGENT B0 ;  /* 0x0000000000007941 */ /* 0x000fea0003800200 */
.L_x_0:
[----:B------:R-:W0:Y:S02]  /*01a0*/  LDC.64 R4, c[0x0][0x388] ;  /* 0x0000e200ff047b82 */ /* 0x000e240000000a00 */
[----:B0-----:R-:W-:-:S05]  /*01b0*/  IMAD.WIDE R2, R2, 0x4, R4 ;  /* 0x0000000402027825 */ /* 0x001fca00078e0204 */
[----:B------:R-:W-:Y:S01]  /*01c0*/  STG.E desc[UR4][R2.64], R7 ;  /* 0x0000000702007986 */ /* 0x000fe2000c101904 */
[----:B------:R-:W-:Y:S05]  /*01d0*/  EXIT ;  /* 0x000000000000794d */ /* 0x000fea0003800000 */
        .weak           $__internal_0_$__cuda_sm3x_div_rn_noftz_f32_slowpath
        .type           $__internal_0_$__cuda_sm3x_div_rn_noftz_f32_slowpath,@function
        .size           $__internal_0_$__cuda_sm3x_div_rn_noftz_f32_slowpath,(.L_x_14 - $__internal_0_$__cuda_sm3x_div_rn_noftz_f32_slowpath)
$__internal_0_$__cuda_sm3x_div_rn_noftz_f32_slowpath:
[----:B------:R-:W0:Y:S01]  /*01e0*/  LDC R3, c[0x0][0x394] ;  /* 0x0000e500ff037b82 */ /* 0x000e220000000800 */
[--C-:B------:R-:W-:Y:S01]  /*01f0*/  SHF.R.U32.HI R5, RZ, 0x17, R0.reuse ;  /* 0x00000017ff057819 */ /* 0x100fe20000011600 */
[----:B------:R-:W1:Y:S01]  /*0200*/  LDCU UR6, c[0x0][0x394] ;  /* 0x00007280ff0677ac */ /* 0x000e620008000800 */
[----:B------:R-:W-:Y:S01]  /*0210*/  BSSY.RECONVERGENT B1, `(.L_x_2) ;  /* 0x0000064000017945 */ /* 0x000fe20003800200 */
[----:B------:R-:W-:Y:S01]  /*0220*/  IMAD.MOV.U32 R7, RZ, RZ, R0 ;  /* 0x000000ffff077224 */ /* 0x000fe200078e0000 */
[----:B------:R-:W-:-:S05]  /*0230*/  LOP3.LUT R5, R5, 0xff, RZ, 0xc0, !PT ;  /* 0x000000ff05057812 */ /* 0x000fca00078ec0ff */
[----:B------:R-:W-:Y:S02]  /*0240*/  VIADD R10, R5, 0xffffffff ;  /* 0xffffffff050a7836 */ /* 0x000fe40000000000 */
[----:B-1----:R-:W-:Y:S01]  /*0250*/  IMAD.U32 R8, RZ, RZ, UR6 ;  /* 0x00000006ff087e24 */ /* 0x002fe2000f8e00ff */
[----:B0-----:R-:W-:-:S04]  /*0260*/  SHF.R.U32.HI R6, RZ, 0x17, R3 ;  /* 0x00000017ff067819 */ /* 0x001fc80000011603 */
[----:B------:R-:W-:-:S05]  /*0270*/  LOP3.LUT R6, R6, 0xff, RZ, 0xc0, !PT ;  /* 0x000000ff06067812 */ /* 0x000fca00078ec0ff */
[----:B------:R-:W-:-:S05]  /*0280*/  VIADD R11, R6, 0xffffffff ;  /* 0xffffffff060b7836 */ /* 0x000fca0000000000 */
[----:B------:R-:W-:-:S04]  /*0290*/  ISETP.GT.U32.AND P0, PT, R11, 0xfd, PT ;  /* 0x000000fd0b00780c */ /* 0x000fc80003f04070 */
[----:B------:R-:W-:-:S13]  /*02a0*/  ISETP.GT.U32.OR P0, PT, R10, 0xfd, P0 ;  /* 0x000000fd0a00780c */ /* 0x000fda0000704470 */
[----:B------:R-:W-:Y:S01]  /*02b0*/  @!P0 IMAD.MOV.U32 R9, RZ, RZ, RZ ;  /* 0x000000ffff098224 */ /* 0x000fe200078e00ff */
[----:B------:R-:W-:Y:S06]  /*02c0*/  @!P0 BRA `(.L_x_3) ;  /* 0x00000000005c8947 */ /* 0x000fec0003800000 */
[----:B------:R-:W-:Y:S02]  /*02d0*/  FSETP.GTU.FTZ.AND P1, PT, |R3|, +INF , PT ;  /* 0x7f8000000300780b */ /* 0x000fe40003f3c200 */
[----:B------:R-:W-:-:S04]  /*02e0*/  FSETP.GTU.FTZ.AND P0, PT, |R0|, +INF , PT ;  /* 0x7f8000000000780b */ /* 0x000fc80003f1c200 */
[----:B------:R-:W-:-:S13]  /*02f0*/  PLOP3.LUT P0, PT, P0, P1, PT, 0xf8, 0x8f ;  /* 0x00000000008f781c */ /* 0x000fda0000703f70 */
[----:B------:R-:W-:Y:S05]  /*0300*/  @P0 BRA `(.L_x_4) ;  /* 0x00000004004c0947 */ /* 0x000fea0003800000 */
[----:B------:R-:W-:-:S13]  /*0310*/  LOP3.LUT P0, RZ, R8, 0x7fffffff, R7, 0xc8, !PT ;  /* 0x7fffffff08ff7812 */ /* 0x000fda000780c807 */
[----:B------:R-:W-:Y:S05]  /*0320*/  @!P0 BRA `(.L_x_5) ;  /* 0x00000004003c8947 */ /* 0x000fea0003800000 */
[C---:B------:R-:W-:Y:S02]  /*0330*/  FSETP.NEU.FTZ.AND P2, PT, |R0|.reuse, +INF , PT ;  /* 0x7f8000000000780b */ /* 0x040fe40003f5d200 */
[----:B------:R-:W-:Y:S02]  /*0340*/  FSETP.NEU.FTZ.AND P1, PT, |R3|, +INF , PT ;  /* 0x7f8000000300780b */ /* 0x000fe40003f3d200 */
[----:B------:R-:W-:-:S11]  /*0350*/  FSETP.NEU.FTZ.AND P0, PT, |R0|, +INF , PT ;  /* 0x7f8000000000780b */ /* 0x000fd60003f1d200 */
[----:B------:R-:W-:Y:S05]  /*0360*/  @!P1 BRA !P2, `(.L_x_5) ;  /* 0x00000004002c9947 */ /* 0x000fea0005000000 */
[----:B------:R-:W-:-:S04]  /*0370*/  LOP3.LUT P2, RZ, R7, 0x7fffffff, RZ, 0xc0, !PT ;  /* 0x7fffffff07ff7812 */ /* 0x000fc8000784c0ff */
[----:B------:R-:W-:-:S13]  /*0380*/  PLOP3.LUT P1, PT, P1, P2, PT, 0x2f, 0xf2 ;  /* 0x0000000000f2781c */ /* 0x000fda0000f24577 */
[----:B------:R-:W-:Y:S05]  /*0390*/  @P1 BRA `(.L_x_6) ;  /* 0x0000000400181947 */ /* 0x000fea0003800000 */
[----:B------:R-:W-:-:S04]  /*03a0*/  LOP3.LUT P1, RZ, R8, 0x7fffffff, RZ, 0xc0, !PT ;  /* 0x7fffffff08ff7812 */ /* 0x000fc8000782c0ff */
[----:B------:R-:W-:-:S13]  /*03b0*/  PLOP3.LUT P0, PT, P0, P1, PT, 0x2f, 0xf2 ;  /* 0x0000000000f2781c */ /* 0x000fda0000702577 */
[----:B------:R-:W-:Y:S05]  /*03c0*/  @P0 BRA `(.L_x_7) ;  /* 0x0000000400000947 */ /* 0x000fea0003800000 */
[----:B------:R-:W-:Y:S02]  /*03d0*/  ISETP.GE.AND P0, PT, R10, RZ, PT ;  /* 0x000000ff0a00720c */ /* 0x000fe40003f06270 */
[----:B------:R-:W-:-:S11]  /*03e0*/  ISETP.GE.AND P1, PT, R11, RZ, PT ;  /* 0x000000ff0b00720c */ /* 0x000fd60003f26270 */
[----:B------:R-:W-:Y:S02]  /*03f0*/  @P0 IMAD.MOV.U32 R9, RZ, RZ, RZ ;  /* 0x000000ffff090224 */ /* 0x000fe400078e00ff */
[----:B------:R-:W-:Y:S01]  /*0400*/  @!P0 FFMA R7, R0, 1.84467440737095516160e+19, RZ ;  /* 0x5f80000000078823 */ /* 0x000fe200000000ff */
[----:B------:R-:W-:Y:S02]  /*0410*/  @!P0 IMAD.MOV.U32 R9, RZ, RZ, -0x40 ;  /* 0xffffffc0ff098424 */ /* 0x000fe400078e00ff */
[----:B------:R-:W-:Y:S02]  /*0420*/  @!P1 FFMA R8, R3, 1.84467440737095516160e+19, RZ ;  /* 0x5f80000003089823 */ /* 0x000fe400000000ff */
[----:B------:R-:W-:-:S07]  /*0430*/  @!P1 VIADD R9, R9, 0x40 ;  /* 0x0000004009099836 */ /* 0x000fce0000000000 */
.L_x_3:
[----:B------:R-:W-:Y:S01]  /*0440*/  LEA R3, R6, 0xc0800000, 0x17 ;  /* 0xc080000006037811 */ /* 0x000fe200078eb8ff */
[----:B------:R-:W-:Y:S01]  /*0450*/  VIADD R5, R5, 0xffffff81 ;  /* 0xffffff8105057836 */ /* 0x000fe20000000000 */
[----:B------:R-:W-:Y:S03]  /*0460*/  BSSY.RECONVERGENT B2, `(.L_x_8) ;  /* 0x0000035000027945 */ /* 0x000fe60003800200 */
[----:B------:R-:W-:Y:S01]  /*0470*/  IMAD.IADD R3, R8, 0x1, -R3 ;  /* 0x0000000108037824 */ /* 0x000fe200078e0a03 */
[C---:B------:R-:W-:Y:S01]  /*0480*/  IADD3 R6, PT, PT, R5.reuse, 0x7f, -R6 ;  /* 0x0000007f05067810 */ /* 0x040fe20007ffe806 */
[----:B------:R-:W-:Y:S02]  /*0490*/  IMAD R0, R5, -0x800000, R7 ;  /* 0xff80000005007824 */ /* 0x000fe400078e0207 */
[----:B------:R-:W0:Y:S01]  /*04a0*/  MUFU.RCP R8, R3 ;  /* 0x0000000300087308 */ /* 0x000e220000001000 */
[----:B------:R-:W-:Y:S01]  /*04b0*/  FADD.FTZ R11, -R3, -RZ ;  /* 0x800000ff030b7221 */ /* 0x000fe20000010100 */
[----:B------:R-:W-:-:S03]  /*04c0*/  IMAD.IADD R6, R6, 0x1, R9 ;  /* 0x0000000106067824 */ /* 0x000fc600078e0209 */
[----:B0-----:R-:W-:-:S04]  /*04d0*/  FFMA R13, R8, R11, 1 ;  /* 0x3f800000080d7423 */ /* 0x001fc8000000000b */
[----:B------:R-:W-:-:S04]  /*04e0*/  FFMA R10, R8, R13, R8 ;  /* 0x0000000d080a7223 */ /* 0x000fc80000000008 */
[----:B------:R-:W-:-:S04]  /*04f0*/  FFMA R7, R0, R10, RZ ;  /* 0x0000000a00077223 */ /* 0x000fc800000000ff */
[----:B------:R-:W-:-:S04]  /*0500*/  FFMA R8, R11, R7, R0 ;  /* 0x000000070b087223 */ /* 0x000fc80000000000 */
[----:B------:R-:W-:-:S04]  /*0510*/  FFMA R7, R10, R8, R7 ;  /* 0x000000080a077223 */ /* 0x000fc80000000007 */
[----:B------:R-:W-:-:S04]  /*0520*/  FFMA R8, R11, R7, R0 ;  /* 0x000000070b087223 */ /* 0x000fc80000000000 */
[----:B------:R-:W-:-:S05]  /*0530*/  FFMA R0, R10, R8, R7 ;  /* 0x000000080a007223 */ /* 0x000fca0000000007 */
[----:B------:R-:W-:-:S04]  /*0540*/  SHF.R.U32.HI R3, RZ, 0x17, R0 ;  /* 0x00000017ff037819 */ /* 0x000fc80000011600 */
[----:B------:R-:W-:-:S05]  /*0550*/  LOP3.LUT R3, R3, 0xff, RZ, 0xc0, !PT ;  /* 0x000000ff03037812 */ /* 0x000fca00078ec0ff */
[----:B------:R-:W-:-:S04]  /*0560*/  IMAD.IADD R9, R3, 0x1, R6 ;  /* 0x0000000103097824 */ /* 0x000fc800078e0206 */
[----:B------:R-:W-:-:S05]  /*0570*/  VIADD R3, R9, 0xffffffff ;  /* 0xffffffff09037836 */ /* 0x000fca0000000000 */
[----:B------:R-:W-:-:S13]  /*0580*/  ISETP.GE.U32.AND P0, PT, R3, 0xfe, PT ;  /* 0x000000fe0300780c */ /* 0x000fda0003f06070 */
[----:B------:R-:W-:Y:S05]  /*0590*/  @!P0 BRA `(.L_x_9) ;  /* 0x0000000000808947 */ /* 0x000fea0003800000 */
[----:B------:R-:W-:-:S13]  /*05a0*/  ISETP.GT.AND P0, PT, R9, 0xfe, PT ;  /* 0x000000fe0900780c */ /* 0x000fda0003f04270 */
[----:B------:R-:W-:Y:S05]  /*05b0*/  @P0 BRA `(.L_x_10) ;  /* 0x00000000006c0947 */ /* 0x000fea0003800000 */
[----:B------:R-:W-:-:S13]  /*05c0*/  ISETP.GE.AND P0, PT, R9, 0x1, PT ;  /* 0x000000010900780c */ /* 0x000fda0003f06270 */
[----:B------:R-:W-:Y:S05]  /*05d0*/  @P0 BRA `(.L_x_11) ;  /* 0x0000000000740947 */ /* 0x000fea0003800000 */
[----:B------:R-:W-:Y:S02]  /*05e0*/  ISETP.GE.AND P0, PT, R9, -0x18, PT ;  /* 0xffffffe80900780c */ /* 0x000fe40003f06270 */
[----:B------:R-:W-:-:S11]  /*05f0*/  LOP3.LUT R0, R0, 0x80000000, RZ, 0xc0, !PT ;  /* 0x8000000000007812 */ /* 0x000fd600078ec0ff */
[----:B------:R-:W-:Y:S05]  /*0600*/  @!P0 BRA `(.L_x_11) ;  /* 0x0000000000688947 */ /* 0x000fea0003800000 */
[CCC-:B------:R-:W-:Y:S01]  /*0610*/  FFMA.RZ R3, R10.reuse, R8.reuse, R7.reuse ;  /* 0x000000080a037223 */ /* 0x1c0fe2000000c007 */
[CCC-:B------:R-:W-:Y:S01]  /*0620*/  FFMA.RM R6, R10.reuse, R8.reuse, R7.reuse ;  /* 0x000000080a067223 */ /* 0x1c0fe20000004007 */
[C---:B------:R-:W-:Y:S02]  /*0630*/  ISETP.NE.AND P2, PT, R9.reuse, RZ, PT ;  /* 0x000000ff0900720c */ /* 0x040fe40003f45270 */
[----:B------:R-:W-:Y:S02]  /*0640*/  ISETP.NE.AND P1, PT, R9, RZ, PT ;  /* 0x000000ff0900720c */ /* 0x000fe40003f25270 */
[----:B------:R-:W-:Y:S01]  /*0650*/  LOP3.LUT R5, R3, 0x7fffff, RZ, 0xc0, !PT ;  /* 0x007fffff03057812 */ /* 0x000fe200078ec0ff */
[----:B------:R-:W-:Y:S01]  /*0660*/  FFMA.RP R3, R10, R8, R7 ;  /* 0x000000080a037223 */ /* 0x000fe20000008007 */
[----:B------:R-:W-:Y:S02]  /*0670*/  VIADD R8, R9, 0x20 ;  /* 0x0000002009087836 */ /* 0x000fe40000000000 */
[----:B------:R-:W-:Y:S01]  /*0680*/  LOP3.LUT R5, R5, 0x800000, RZ, 0xfc, !PT ;  /* 0x0080000005057812 */ /* 0x000fe200078efcff */
[----:B------:R-:W-:Y:S01]  /*0690*/  IMAD.MOV R7, RZ, RZ, -R9 ;  /* 0x000000ffff077224 */ /* 0x000fe200078e0a09 */
[----:B------:R-:W-:-:S02]  /*06a0*/  FSETP.NEU.FTZ.AND P0, PT, R3, R6, PT ;  /* 0x000000060300720b */ /* 0x000fc40003f1d000 */
[----:B------:R-:W-:Y:S02]  /*06b0*/  SHF.L.U32 R8, R5, R8, RZ ;  /* 0x0000000805087219 */ /* 0x000fe400000006ff */
[----:B------:R-:W-:Y:S02]  /*06c0*/  SEL R6, R7, RZ, P2 ;  /* 0x000000ff07067207 */ /* 0x000fe40001000000 */
[----:B------:R-:W-:Y:S02]  /*06d0*/  ISETP.NE.AND P1, PT, R8, RZ, P1 ;  /* 0x000000ff0800720c */ /* 0x000fe40000f25270 */
[----:B------:R-:W-:Y:S02]  /*06e0*/  SHF.R.U32.HI R6, RZ, R6, R5 ;  /* 0x00000006ff067219 */ /* 0x000fe40000011605 */
[----:B------:R-:W-:Y:S02]  /*06f0*/  PLOP3.LUT P0, PT, P0, P1, PT, 0xf8, 0x8f ;  /* 0x00000000008f781c */ /* 0x000fe40000703f70 */
[----:B------:R-:W-:-:S02]  /*0700*/  SHF.R.U32.HI R8, RZ, 0x1, R6 ;  /* 0x00000001ff087819 */ /* 0x000fc40000011606 */
[----:B------:R-:W-:-:S04]  /*0710*/  SEL R3, RZ, 0x1, !P0 ;  /* 0x00000001ff037807 */ /* 0x000fc80004000000 */
[----:B------:R-:W-:-:S04]  /*0720*/  LOP3.LUT R3, R3, 0x1, R8, 0xf8, !PT ;  /* 0x0000000103037812 */ /* 0x000fc800078ef808 */
[----:B------:R-:W-:-:S05]  /*0730*/  LOP3.LUT R3, R3, R6, RZ, 0xc0, !PT ;  /* 0x0000000603037212 */ /* 0x000fca00078ec0ff */
[----:B------:R-:W-:-:S05]  /*0740*/  IMAD.IADD R3, R8, 0x1, R3 ;  /* 0x0000000108037824 */ /* 0x000fca00078e0203 */
[----:B------:R-:W-:Y:S01]  /*0750*/  LOP3.LUT R0, R3, R0, RZ, 0xfc, !PT ;  /* 0x0000000003007212 */ /* 0x000fe200078efcff */
[----:B------:R-:W-:Y:S06]  /*0760*/  BRA `(.L_x_11) ;  /* 0x0000000000107947 */ /* 0x000fec0003800000 */
.L_x_10:
[----:B------:R-:W-:-:S04]  /*0770*/  LOP3.LUT R0, R0, 0x80000000, RZ, 0xc0, !PT ;  /* 0x8000000000007812 */ /* 0x000fc800078ec0ff */
[----:B------:R-:W-:Y:S01]  /*0780*/  LOP3.LUT R0, R0, 0x7f800000, RZ, 0xfc, !PT ;  /* 0x7f80000000007812 */ /* 0x000fe200078efcff */
[----:B------:R-:W-:Y:S06]  /*0790*/  BRA `(.L_x_11) ;  /* 0x0000000000047947 */ /* 0x000fec0003800000 */
.L_x_9:
[----:B------:R-:W-:-:S07]  /*07a0*/  IMAD R0, R6, 0x800000, R0 ;  /* 0x0080000006007824 */ /* 0x000fce00078e0200 */
.L_x_11:
[----:B------:R-:W-:Y:S05]  /*07b0*/  BSYNC.RECONVERGENT B2 ;  /* 0x0000000000027941 */ /* 0x000fea0003800200 */
.L_x_8:
[----:B------:R-:W-:Y:S05]  /*07c0*/  BRA `(.L_x_12) ;  /* 0x0000000000207947 */ /* 0x000fea0003800000 */
.L_x_7:
[----:B------:R-:W-:-:S04]  /*07d0*/  LOP3.LUT R0, R8, 0x80000000, R7, 0x48, !PT ;  /* 0x8000000008007812 */ /* 0x000fc800078e4807 */
[----:B------:R-:W-:Y:S01]  /*07e0*/  LOP3.LUT R0, R0, 0x7f800000, RZ, 0xfc, !PT ;  /* 0x7f80000000007812 */ /* 0x000fe200078efcff */
[----:B------:R-:W-:Y:S06]  /*07f0*/  BRA `(.L_x_12) ;  /* 0x0000000000147947 */ /* 0x000fec0003800000 */
.L_x_6:
[----:B------:R-:W-:Y:S01]  /*0800*/  LOP3.LUT R0, R8, 0x80000000, R7, 0x48, !PT ;  /* 0x8000000008007812 */ /* 0x000fe200078e4807 */
[----:B------:R-:W-:Y:S06]  /*0810*/  BRA `(.L_x_12) ;  /* 0x00000000000c7947 */ /* 0x000fec0003800000 */
.L_x_5:
[----:B------:R-:W0:Y:S01]  /*0820*/  MUFU.RSQ R0, -QNAN ;  /* 0xffc0000000007908 */ /* 0x000e220000001400 */
[----:B------:R-:W-:Y:S05]  /*0830*/  BRA `(.L_x_12) ;  /* 0x0000000000047947 */ /* 0x000fea0003800000 */
.L_x_4:
[----:B------:R-:W-:-:S07]  /*0840*/  FADD.FTZ R0, R0, R3 ;  /* 0x0000000300007221 */ /* 0x000fce0000010000 */
.L_x_12:
[----:B------:R-:W-:Y:S05]  /*0850*/  BSYNC.RECONVERGENT B1 ;  /* 0x0000000000017941 */ /* 0x000fea0003800200 */
.L_x_2:
[----:B------:R-:W-:-:S04]  /*0860*/  IMAD.MOV.U32 R5, RZ, RZ, 0x0 ;  /* 0x00000000ff057424 */ /* 0x000fc800078e00ff */
[----:B0-----:R-:W-:Y:S05]  /*0870*/  RET.REL.NODEC R4 `(_Z10VectorNormPfS_if) ;  /* 0xfffffff404e07950 */ /* 0x001fea0003c3ffff */
.L_x_13:
[----:B------:R-:W-:-:S00]  /*0880*/  BRA `(.L_x_13) ;  /* 0xfffffffc00fc7947 */ /* 0x000fc0000383ffff */
[----:B------:R-:W-:-:S00]  /*0890*/  NOP ;  /* 0x0000000000007918 */ /* 0x000fc00000000000 */
        /* <DEDUP_REMOVED lines=14> */
.L_x_14:


//--------------------- .nv.shared.reserved.0     --------------------------
	.section	.nv.shared.reserved.0,"aw",@nobits
	.weak		__nv_reservedSMEM_offset_0_alias
	.size		__nv_reservedSMEM_offset_0_alias, 0, 64
	.other		__nv_reservedSMEM_offset_0_alias,@"STO_CUDA_RESERVED_SHARED STV_DEFAULT"
__nv_reservedSMEM_offset_0_alias:
	.zero		0
	.zero		64


//--------------------- .nv.constant0._Z10VectorNormPfS_if --------------------------
	.section	.nv.constant0._Z10VectorNormPfS_if,"a",@progbits
	.sectionflags	@""
	.align	4
.nv.constant0._Z10VectorNormPfS_if:
	.zero		920


//--------------------- SYMBOLS --------------------------

	.type		.nv.reservedSmem.offset0,@object
	.size		.nv.reservedSmem.offset0,0x4
